	.headerflags	@"EF_CUDA_TEXMODE_UNIFIED EF_CUDA_64BIT_ADDRESS EF_CUDA_ACCELERATORS EF_CUDA_SM90 EF_CUDA_VIRTUAL_SM(EF_CUDA_SM90)"
	.elftype	@"ET_EXEC"


//--------------------- .nv.info                  --------------------------
	.section	.nv.info,"",@"SHT_CUDA_INFO"
	.align	4


	//----- nvinfo : EIATTR_REGCOUNT
	.align		4
        /*0000*/ 	.byte	0x04, 0x2f
        /*0002*/ 	.short	(.L_1 - .L_0)
	.align		4
.L_0:
        /*0004*/ 	.word	index@(triton_poi_fused__safe_softmax_add_ones_scalar_tensor_tril_where_3)
        /*0008*/ 	.word	0x00000018


	//----- nvinfo : EIATTR_MIN_STACK_SIZE
	.align		4
.L_1:
        /*000c*/ 	.byte	0x04, 0x12
        /*000e*/ 	.short	(.L_3 - .L_2)
	.align		4
.L_2:
        /*0010*/ 	.word	index@(triton_poi_fused__safe_softmax_add_ones_scalar_tensor_tril_where_3)
        /*0014*/ 	.word	0x00000000


	//----- nvinfo : EIATTR_FRAME_SIZE
	.align		4
.L_3:
        /*0018*/ 	.byte	0x04, 0x11
        /*001a*/ 	.short	(.L_5 - .L_4)
	.align		4
.L_4:
        /*001c*/ 	.word	index@(triton_poi_fused__safe_softmax_add_ones_scalar_tensor_tril_where_3)
        /*0020*/ 	.word	0x00000000


	//----- nvinfo : EIATTR_MIN_STACK_SIZE
	.align		4
.L_5:
        /*0024*/ 	.byte	0x04, 0x12
        /*0026*/ 	.short	(.L_7 - .L_6)
	.align		4
.L_6:
        /*0028*/ 	.word	index@(triton_poi_fused__safe_softmax_add_ones_scalar_tensor_tril_where_3)
        /*002c*/ 	.word	0x00000000
.L_7:


//--------------------- .nv.info.triton_poi_fused__safe_softmax_add_ones_scalar_tensor_tril_where_3 --------------------------
	.section	.nv.info.triton_poi_fused__safe_softmax_add_ones_scalar_tensor_tril_where_3,"",@"SHT_CUDA_INFO"
	.sectionflags	@""
	.align	4


	//----- nvinfo : EIATTR_CUDA_API_VERSION
	.align		4
        /*0000*/ 	.byte	0x04, 0x37
        /*0002*/ 	.short	(.L_9 - .L_8)
.L_8:
        /*0004*/ 	.word	0x0000007c


	//----- nvinfo : EIATTR_KPARAM_INFO
	.align		4
.L_9:
        /*0008*/ 	.byte	0x04, 0x17
        /*000a*/ 	.short	(.L_11 - .L_10)
.L_10:
        /*000c*/ 	.word	0x00000000
        /*0010*/ 	.short	0x0004
        /*0012*/ 	.short	0x0020
        /*0014*/ 	.byte	0x00, 0xf0, 0x11, 0x00


	//----- nvinfo : EIATTR_KPARAM_INFO
	.align		4
.L_11:
        /*0018*/ 	.byte	0x04, 0x17
        /*001a*/ 	.short	(.L_13 - .L_12)
.L_12:
        /*001c*/ 	.word	0x00000000
        /*0020*/ 	.short	0x0003
        /*0022*/ 	.short	0x0018
        /*0024*/ 	.byte	0x00, 0xf4, 0x21, 0x00


	//----- nvinfo : EIATTR_KPARAM_INFO
	.align		4
.L_13:
        /*0028*/ 	.byte	0x04, 0x17
        /*002a*/ 	.short	(.L_15 - .L_14)
.L_14:
        /*002c*/ 	.word	0x00000000
        /*0030*/ 	.short	0x0002
        /*0032*/ 	.short	0x0010
        /*0034*/ 	.byte	0x00, 0xf4, 0x21, 0x00


	//----- nvinfo : EIATTR_KPARAM_INFO
	.align		4
.L_15:
        /*0038*/ 	.byte	0x04, 0x17
        /*003a*/ 	.short	(.L_17 - .L_16)
.L_16:
        /*003c*/ 	.word	0x00000000
        /*0040*/ 	.short	0x0001
        /*0042*/ 	.short	0x0008
        /*0044*/ 	.byte	0x00, 0xf4, 0x21, 0x00


	//----- nvinfo : EIATTR_KPARAM_INFO
	.align		4
.L_17:
        /*0048*/ 	.byte	0x04, 0x17
        /*004a*/ 	.short	(.L_19 - .L_18)
.L_18:
        /*004c*/ 	.word	0x00000000
        /*0050*/ 	.short	0x0000
        /*0052*/ 	.short	0x0000
        /*0054*/ 	.byte	0x00, 0xf4, 0x21, 0x00


	//----- nvinfo : EIATTR_SPARSE_MMA_MASK
	.align		4
.L_19:
        /*0058*/ 	.byte	0x03, 0x50
        /*005a*/ 	.short	0x0000


	//----- nvinfo : EIATTR_MAXREG_COUNT
	.align		4
        /*005c*/ 	.byte	0x03, 0x1b
        /*005e*/ 	.short	0x00ff


	//----- nvinfo : EIATTR_EXIT_INSTR_OFFSETS
	.align		4
        /*0060*/ 	.byte	0x04, 0x1c
        /*0062*/ 	.short	(.L_21 - .L_20)


	//   ....[0]....
.L_20:
        /*0064*/ 	.word	0x00000a60


	//   ....[1]....
        /*0068*/ 	.word	0x00000a80


	//----- nvinfo : EIATTR_REQNTID
	.align		4
.L_21:
        /*006c*/ 	.byte	0x04, 0x10
        /*006e*/ 	.short	(.L_23 - .L_22)
.L_22:
        /*0070*/ 	.word	0x00000020
        /*0074*/ 	.word	0x00000001
        /*0078*/ 	.word	0x00000001


	//----- nvinfo : EIATTR_CBANK_PARAM_SIZE
	.align		4
.L_23:
        /*007c*/ 	.byte	0x03, 0x19
        /*007e*/ 	.short	0x0024


	//----- nvinfo : EIATTR_PARAM_CBANK
	.align		4
        /*0080*/ 	.byte	0x04, 0x0a
        /*0082*/ 	.short	(.L_25 - .L_24)
	.align		4
.L_24:
        /*0084*/ 	.word	index@(.nv.constant0.triton_poi_fused__safe_softmax_add_ones_scalar_tensor_tril_where_3)
        /*0088*/ 	.short	0x0210
        /*008a*/ 	.short	0x0024


	//----- nvinfo : EIATTR_SW_WAR
	.align		4
.L_25:
        /*008c*/ 	.byte	0x04, 0x36
        /*008e*/ 	.short	(.L_27 - .L_26)
.L_26:
        /*0090*/ 	.word	0x00000008
.L_27:


//--------------------- .nv.callgraph             --------------------------
	.section	.nv.callgraph,"",@"SHT_CUDA_CALLGRAPH"
	.align	4
	.sectionentsize	8
	.align		4
        /*0000*/ 	.word	0x00000000
	.align		4
        /*0004*/ 	.word	0xffffffff
	.align		4
        /*0008*/ 	.word	0x00000000
	.align		4
        /*000c*/ 	.word	0xfffffffe
	.align		4
        /*0010*/ 	.word	0x00000000
	.align		4
        /*0014*/ 	.word	0xfffffffd
	.align		4
        /*0018*/ 	.word	0x00000000
	.align		4
        /*001c*/ 	.word	0xfffffffc


//--------------------- .text.triton_poi_fused__safe_softmax_add_ones_scalar_tensor_tril_where_3 --------------------------
	.section	.text.triton_poi_fused__safe_softmax_add_ones_scalar_tensor_tril_where_3,"ax",@progbits
	.align	128
        .global         triton_poi_fused__safe_softmax_add_ones_scalar_tensor_tril_where_3
        .type           triton_poi_fused__safe_softmax_add_ones_scalar_tensor_tril_where_3,@function
        .size           triton_poi_fused__safe_softmax_add_ones_scalar_tensor_tril_where_3,(.L_x_1 - triton_poi_fused__safe_softmax_add_ones_scalar_tensor_tril_where_3)
        .other          triton_poi_fused__safe_softmax_add_ones_scalar_tensor_tril_where_3,@"STO_CUDA_ENTRY STV_DEFAULT"
triton_poi_fused__safe_softmax_add_ones_scalar_tensor_tril_where_3:
.text.triton_poi_fused__safe_softmax_add_ones_scalar_tensor_tril_where_3:
[----:B------:R-:W0:Y:S02]  /*0000*/  LDC R1, c[0x0][0x28] ;  /* 0x00000a00ff017b82 */ /* 0x000e240000000800 */
[----:B------:R-:W1:Y:S01]  /*0010*/  S2R R0, SR_TID.X ;  /* 0x0000000000007919 */ /* 0x000e620000002100 */
[----:B------:R-:W2:Y:S01]  /*0020*/  LDC.64 R2, c[0x0][0x210] ;  /* 0x00008400ff027b82 */ /* 0x000ea20000000a00 */
[----:B------:R-:W-:Y:S02]  /*0030*/  CS2R R10, SRZ ;  /* 0x00000000000a7805 */ /* 0x000fe4000001ff00 */
[----:B------:R-:W-:Y:S01]  /*0040*/  CS2R R12, SRZ ;  /* 0x00000000000c7805 */ /* 0x000fe2000001ff00 */
[----:B------:R-:W3:Y:S01]  /*0050*/  S2R R9, SR_CTAID.X ;  /* 0x0000000000097919 */ /* 0x000ee20000002500 */
[----:B------:R-:W-:Y:S01]  /*0060*/  ULDC.64 UR4, c[0x0][0x208] ;  /* 0x0000820000047ab9 */ /* 0x000fe20000000a00 */
[----:B------:R-:W-:Y:S02]  /*0070*/  CS2R R14, SRZ ;  /* 0x00000000000e7805 */ /* 0x000fe4000001ff00 */
[----:B------:R-:W-:Y:S01]  /*0080*/  CS2R R16, SRZ ;  /* 0x0000000000107805 */ /* 0x000fe2000001ff00 */
[----:B------:R-:W-:Y:S01]  /*0090*/  ULDC.64 UR6, c[0x0][0x228] ;  /* 0x00008a0000067ab9 */ /* 0x000fe20000000a00 */
[----:B-1----:R-:W-:-:S05]  /*00a0*/  IMAD.SHL.U32 R0, R0, 0x2, RZ ;  /* 0x0000000200007824 */ /* 0x002fca00078e00ff */
[----:B------:R-:W-:-:S05]  /*00b0*/  LOP3.LUT R0, R0, 0x3e, RZ, 0xc0, !PT ;  /* 0x0000003e00007812 */ /* 0x000fca00078ec0ff */
[----:B---3--:R-:W-:-:S04]  /*00c0*/  IMAD R0, R9, 0x40, R0 ;  /* 0x0000004009007824 */ /* 0x008fc800078e0200 */
[C---:B------:R-:W-:Y:S01]  /*00d0*/  VIADD R6, R0.reuse, 0x1 ;  /* 0x0000000100067836 */ /* 0x040fe20000000000 */
[C---:B------:R-:W-:Y:S01]  /*00e0*/  ISETP.GE.AND P0, PT, R0.reuse, 0x40, PT ;  /* 0x000000400000780c */ /* 0x040fe20003f06270 */
[----:B------:R-:W-:Y:S02]  /*00f0*/  IMAD.SHL.U32 R7, R0, 0x4, RZ ;  /* 0x0000000400077824 */ /* 0x000fe400078e00ff */
[----:B------:R-:W-:-:S04]  /*0100*/  IMAD.SHL.U32 R5, R6, 0x4, RZ ;  /* 0x0000000406057824 */ /* 0x000fc800078e00ff */
[----:B--2---:R-:W-:-:S04]  /*0110*/  IMAD.WIDE R4, R5, 0x4, R2 ;  /* 0x0000000405047825 */ /* 0x004fc800078e0202 */
[----:B------:R-:W-:Y:S02]  /*0120*/  IMAD.WIDE R2, R7, 0x4, R2 ;  /* 0x0000000407027825 */ /* 0x000fe400078e0202 */
[----:B------:R-:W2:Y:S04]  /*0130*/  @!P0 LDG.E.EL R11, desc[UR4][R4.64] ;  /* 0x00000004040b8981 */ /* 0x000ea8000c2e1900 */
[----:B------:R-:W3:Y:S04]  /*0140*/  @!P0 LDG.E.EL R13, desc[UR4][R4.64+0x4] ;  /* 0x00000404040d8981 */ /* 0x000ee8000c2e1900 */
[----:B------:R-:W4:Y:S04]  /*0150*/  @!P0 LDG.E.EL R10, desc[UR4][R2.64] ;  /* 0x00000004020a8981 */ /* 0x000f28000c2e1900 */
[----:B------:R-:W5:Y:S04]  /*0160*/  @!P0 LDG.E.EL R12, desc[UR4][R2.64+0x4] ;  /* 0x00000404020c8981 */ /* 0x000f68000c2e1900 */
[----:B------:R-:W5:Y:S04]  /*0170*/  @!P0 LDG.E.EL R15, desc[UR4][R4.64+0x8] ;  /* 0x00000804040f8981 */ /* 0x000f68000c2e1900 */
[----:B------:R-:W5:Y:S04]  /*0180*/  @!P0 LDG.E.EL R14, desc[UR4][R2.64+0x8] ;  /* 0x00000804020e8981 */ /* 0x000f68000c2e1900 */
[----:B------:R1:W5:Y:S04]  /*0190*/  @!P0 LDG.E.EL R17, desc[UR4][R4.64+0xc] ;  /* 0x00000c0404118981 */ /* 0x000368000c2e1900 */
[----:B------:R1:W5:Y:S01]  /*01a0*/  @!P0 LDG.E.EL R16, desc[UR4][R2.64+0xc] ;  /* 0x00000c0402108981 */ /* 0x000362000c2e1900 */
[----:B------:R-:W-:-:S04]  /*01b0*/  SHF.R.S32.HI R7, RZ, 0x19, R9 ;  /* 0x00000019ff077819 */ /* 0x000fc80000011409 */
[----:B------:R-:W-:-:S04]  /*01c0*/  SGXT R7, R7, 0x1 ;  /* 0x000000010707781a */ /* 0x000fc80000000200 */
[C---:B------:R-:W-:Y:S02]  /*01d0*/  LEA.HI R8, R7.reuse, R6, RZ, 0x2 ;  /* 0x0000000607087211 */ /* 0x040fe400078f10ff */
[----:B------:R-:W-:Y:S02]  /*01e0*/  LEA.HI R7, R7, R0, RZ, 0x2 ;  /* 0x0000000007077211 */ /* 0x000fe400078f10ff */
[----:B------:R-:W-:Y:S02]  /*01f0*/  LOP3.LUT R9, R8, 0xfffffffc, RZ, 0xc0, !PT ;  /* 0xfffffffc08097812 */ /* 0x000fe400078ec0ff */
[----:B------:R-:W-:-:S03]  /*0200*/  LOP3.LUT R7, R7, 0xfffffffc, RZ, 0xc0, !PT ;  /* 0xfffffffc07077812 */ /* 0x000fc600078ec0ff */
[----:B------:R-:W-:Y:S02]  /*0210*/  IMAD.IADD R9, R6, 0x1, -R9 ;  /* 0x0000000106097824 */ /* 0x000fe400078e0a09 */
[----:B------:R-:W-:-:S03]  /*0220*/  IMAD.IADD R7, R0, 0x1, -R7 ;  /* 0x0000000100077824 */ /* 0x000fc600078e0a07 */
[C---:B------:R-:W-:Y:S02]  /*0230*/  ISETP.GT.AND P1, PT, R9.reuse, -0x1, PT ;  /* 0xffffffff0900780c */ /* 0x040fe40003f24270 */
[----:B------:R-:W-:Y:S02]  /*0240*/  ISETP.GT.AND P2, PT, R9, RZ, PT ;  /* 0x000000ff0900720c */ /* 0x000fe40003f44270 */
[----:B-1----:R-:W-:Y:S02]  /*0250*/  FSEL R4, RZ, -INF , P1 ;  /* 0xff800000ff047808 */ /* 0x002fe40000800000 */
[----:B------:R-:W-:Y:S02]  /*0260*/  FSEL R2, RZ, -INF , P2 ;  /* 0xff800000ff027808 */ /* 0x000fe40001000000 */
[C---:B------:R-:W-:Y:S02]  /*0270*/  ISETP.GT.AND P1, PT, R7.reuse, -0x1, PT ;  /* 0xffffffff0700780c */ /* 0x040fe40003f24270 */
[----:B------:R-:W-:-:S02]  /*0280*/  ISETP.GT.AND P2, PT, R7, RZ, PT ;  /* 0x000000ff0700720c */ /* 0x000fc40003f44270 */
[----:B------:R-:W-:Y:S02]  /*0290*/  FSEL R5, RZ, -INF , P1 ;  /* 0xff800000ff057808 */ /* 0x000fe40000800000 */
[----:B------:R-:W-:Y:S02]  /*02a0*/  ISETP.GT.AND P3, PT, R9, 0x1, PT ;  /* 0x000000010900780c */ /* 0x000fe40003f64270 */
[----:B------:R-:W-:Y:S02]  /*02b0*/  FSEL R3, RZ, -INF , P2 ;  /* 0xff800000ff037808 */ /* 0x000fe40001000000 */
[----:B------:R-:W-:Y:S01]  /*02c0*/  ISETP.GT.AND P1, PT, R7, 0x1, PT ;  /* 0x000000010700780c */ /* 0x000fe20003f24270 */
[----:B--2---:R-:W-:Y:S01]  /*02d0*/  FADD R8, R4, R11 ;  /* 0x0000000b04087221 */ /* 0x004fe20000000000 */
[----:B---3--:R-:W-:Y:S01]  /*02e0*/  FADD R13, R2, R13 ;  /* 0x0000000d020d7221 */ /* 0x008fe20000000000 */
[----:B------:R-:W-:-:S03]  /*02f0*/  FSEL R2, RZ, -INF , P3 ;  /* 0xff800000ff027808 */ /* 0x000fc60001800000 */
[C---:B------:R-:W-:Y:S01]  /*0300*/  FSETP.NAN.AND P3, PT, R8.reuse, R8, PT ;  /* 0x000000080800720b */ /* 0x040fe20003f68000 */
[----:B----4-:R-:W-:Y:S01]  /*0310*/  FADD R7, R5, R10 ;  /* 0x0000000a05077221 */ /* 0x010fe20000000000 */
[----:B------:R-:W-:Y:S01]  /*0320*/  FSETP.GT.AND P2, PT, R8, R13, PT ;  /* 0x0000000d0800720b */ /* 0x000fe20003f44000 */
[----:B-----5:R-:W-:-:S03]  /*0330*/  FADD R12, R3, R12 ;  /* 0x0000000c030c7221 */ /* 0x020fc60000000000 */
[----:B------:R-:W-:Y:S02]  /*0340*/  FSEL R5, R8, R13, P2 ;  /* 0x0000000d08057208 */ /* 0x000fe40001000000 */
[C---:B------:R-:W-:Y:S01]  /*0350*/  FSETP.NAN.AND P2, PT, R7.reuse, R7, PT ;  /* 0x000000070700720b */ /* 0x040fe20003f48000 */
[----:B------:R-:W-:Y:S01]  /*0360*/  FADD R18, R2, R15 ;  /* 0x0000000f02127221 */ /* 0x000fe20000000000 */
[----:B------:R-:W-:Y:S02]  /*0370*/  FSEL R3, R8, R5, P3 ;  /* 0x0000000508037208 */ /* 0x000fe40001800000 */
[----:B------:R-:W-:Y:S02]  /*0380*/  FSEL R5, RZ, -INF , P1 ;  /* 0xff800000ff057808 */ /* 0x000fe40000800000 */
[CC--:B------:R-:W-:Y:S02]  /*0390*/  FSETP.GT.AND P1, PT, R7.reuse, R12.reuse, PT ;  /* 0x0000000c0700720b */ /* 0x0c0fe40003f24000 */
[----:B------:R-:W-:Y:S01]  /*03a0*/  FSEL R2, R7, R12, P2 ;  /* 0x0000000c07027208 */ /* 0x000fe20001000000 */
[----:B------:R-:W-:Y:S01]  /*03b0*/  FADD R5, R5, R14 ;  /* 0x0000000e05057221 */ /* 0x000fe20000000000 */
[----:B------:R-:W-:-:S02]  /*03c0*/  FSETP.GT.AND P2, PT, R3, R18, PT ;  /* 0x000000120300720b */ /* 0x000fc40003f44000 */
[----:B------:R-:W-:Y:S02]  /*03d0*/  FSEL R2, R7, R2, P1 ;  /* 0x0000000207027208 */ /* 0x000fe40000800000 */
[----:B------:R-:W-:Y:S01]  /*03e0*/  ISETP.NE.AND P3, PT, R9, 0x3, PT ;  /* 0x000000030900780c */ /* 0x000fe20003f65270 */
[----:B------:R-:W-:Y:S01]  /*03f0*/  FADD R9, R16, -INF ;  /* 0xff80000010097421 */ /* 0x000fe20000000000 */
[----:B------:R-:W-:Y:S02]  /*0400*/  FSETP.GT.AND P1, PT, R2, R5, PT ;  /* 0x000000050200720b */ /* 0x000fe40003f24000 */
[----:B------:R-:W-:Y:S02]  /*0410*/  FSEL R4, RZ, -INF , !P3 ;  /* 0xff800000ff047808 */ /* 0x000fe40005800000 */
[C---:B------:R-:W-:Y:S02]  /*0420*/  FSETP.NAN.AND P3, PT, R3.reuse, R3, PT ;  /* 0x000000030300720b */ /* 0x040fe40003f68000 */
[----:B------:R-:W-:Y:S01]  /*0430*/  FSETP.NEU.AND P5, PT, R18, -INF , PT ;  /* 0xff8000001200780b */ /* 0x000fe20003fad000 */
[----:B------:R-:W-:Y:S01]  /*0440*/  FADD R14, R4, R17 ;  /* 0x00000011040e7221 */ /* 0x000fe20000000000 */
[----:B------:R-:W-:-:S02]  /*0450*/  @!P2 FSEL R3, R3, R18, P3 ;  /* 0x000000120303a208 */ /* 0x000fc40001800000 */
[C---:B------:R-:W-:Y:S02]  /*0460*/  FSETP.NAN.AND P2, PT, R2.reuse, R2, PT ;  /* 0x000000020200720b */ /* 0x040fe40003f48000 */
[C---:B------:R-:W-:Y:S02]  /*0470*/  FSETP.GT.AND P3, PT, R3.reuse, R14, PT ;  /* 0x0000000e0300720b */ /* 0x040fe40003f64000 */
[----:B------:R-:W-:Y:S02]  /*0480*/  @!P1 FSEL R2, R2, R5, P2 ;  /* 0x0000000502029208 */ /* 0x000fe40001000000 */
[----:B------:R-:W-:Y:S02]  /*0490*/  FSETP.NAN.AND P2, PT, R3, R3, PT ;  /* 0x000000030300720b */ /* 0x000fe40003f48000 */
[----:B------:R-:W-:Y:S02]  /*04a0*/  FSETP.GT.AND P1, PT, R2, R9, PT ;  /* 0x000000090200720b */ /* 0x000fe40003f24000 */
[----:B------:R-:W-:-:S02]  /*04b0*/  SEL R19, RZ, 0x4, !P5 ;  /* 0x00000004ff137807 */ /* 0x000fc40006800000 */
[----:B------:R-:W-:-:S03]  /*04c0*/  FSETP.NEU.AND P5, PT, R7, -INF , PT ;  /* 0xff8000000700780b */ /* 0x000fc60003fad000 */
[----:B------:R-:W-:Y:S02]  /*04d0*/  @!P3 FSEL R3, R3, R14, P2 ;  /* 0x0000000e0303b208 */ /* 0x000fe40001000000 */
[----:B------:R-:W-:Y:S02]  /*04e0*/  FSETP.NAN.AND P2, PT, R2, R2, PT ;  /* 0x000000020200720b */ /* 0x000fe40003f48000 */
[C---:B------:R-:W-:Y:S01]  /*04f0*/  FSETP.NEU.AND P3, PT, R13.reuse, -INF , PT ;  /* 0xff8000000d00780b */ /* 0x040fe20003f6d000 */
[--C-:B------:R-:W-:Y:S01]  /*0500*/  FADD R4, R8, -R3.reuse ;  /* 0x8000000308047221 */ /* 0x100fe20000000000 */
[----:B------:R-:W-:Y:S01]  /*0510*/  @!P1 FSEL R2, R2, R9, P2 ;  /* 0x0000000902029208 */ /* 0x000fe20001000000 */
[--C-:B------:R-:W-:Y:S01]  /*0520*/  FADD R18, R18, -R3.reuse ;  /* 0x8000000312127221 */ /* 0x100fe20000000000 */
[----:B------:R-:W-:Y:S01]  /*0530*/  FSETP.NEU.AND P2, PT, R8, -INF , PT ;  /* 0xff8000000800780b */ /* 0x000fe20003f4d000 */
[----:B------:R-:W-:Y:S01]  /*0540*/  FMUL R11, R4, 1.4426950216293334961 ;  /* 0x3fb8aa3b040b7820 */ /* 0x000fe20000400000 */
[--C-:B------:R-:W-:Y:S01]  /*0550*/  FADD R8, R13, -R3.reuse ;  /* 0x800000030d087221 */ /* 0x100fe20000000000 */
[--C-:B------:R-:W-:Y:S01]  /*0560*/  FADD R4, R7, -R2.reuse ;  /* 0x8000000207047221 */ /* 0x100fe20000000000 */
[--C-:B------:R-:W-:Y:S01]  /*0570*/  FADD R6, R12, -R2.reuse ;  /* 0x800000020c067221 */ /* 0x100fe20000000000 */
[----:B------:R-:W-:Y:S01]  /*0580*/  SEL R20, RZ, 0x1, !P2 ;  /* 0x00000001ff147807 */ /* 0x000fe20005000000 */
[----:B------:R-:W-:Y:S01]  /*0590*/  FMUL R16, R8, 1.4426950216293334961 ;  /* 0x3fb8aa3b08107820 */ /* 0x000fe20000400000 */
[----:B------:R-:W-:Y:S01]  /*05a0*/  FMUL R4, R4, 1.4426950216293334961 ;  /* 0x3fb8aa3b04047820 */ /* 0x000fe20000400000 */
[----:B------:R-:W-:Y:S01]  /*05b0*/  FSETP.GEU.AND P4, PT, R11, -126, PT ;  /* 0xc2fc00000b00780b */ /* 0x000fe20003f8e000 */
[----:B------:R-:W-:Y:S01]  /*05c0*/  FMUL R6, R6, 1.4426950216293334961 ;  /* 0x3fb8aa3b06067820 */ /* 0x000fe20000400000 */
[--C-:B------:R-:W-:Y:S01]  /*05d0*/  FADD R8, R5, -R2.reuse ;  /* 0x8000000205087221 */ /* 0x100fe20000000000 */
[----:B------:R-:W-:Y:S01]  /*05e0*/  FSETP.GEU.AND P2, PT, R16, -126, PT ;  /* 0xc2fc00001000780b */ /* 0x000fe20003f4e000 */
[----:B------:R-:W-:Y:S01]  /*05f0*/  FADD R10, R9, -R2 ;  /* 0x80000002090a7221 */ /* 0x000fe20000000000 */
[----:B------:R-:W-:Y:S01]  /*0600*/  FSETP.GEU.AND P6, PT, R4, -126, PT ;  /* 0xc2fc00000400780b */ /* 0x000fe20003fce000 */
[----:B------:R-:W-:Y:S01]  /*0610*/  FMUL R8, R8, 1.4426950216293334961 ;  /* 0x3fb8aa3b08087820 */ /* 0x000fe20000400000 */
[----:B------:R-:W-:Y:S01]  /*0620*/  FSETP.GEU.AND P1, PT, R6, -126, PT ;  /* 0xc2fc00000600780b */ /* 0x000fe20003f2e000 */
[----:B------:R-:W-:Y:S01]  /*0630*/  FMUL R18, R18, 1.4426950216293334961 ;  /* 0x3fb8aa3b12127820 */ /* 0x000fe20000400000 */
[----:B------:R-:W-:Y:S01]  /*0640*/  FMUL R10, R10, 1.4426950216293334961 ;  /* 0x3fb8aa3b0a0a7820 */ /* 0x000fe20000400000 */
[----:B------:R-:W-:Y:S01]  /*0650*/  FADD R7, R14, -R3 ;  /* 0x800000030e077221 */ /* 0x000fe20000000000 */
[----:B------:R-:W-:-:S02]  /*0660*/  SEL R21, RZ, 0x1fffe, !P3 ;  /* 0x0001fffeff157807 */ /* 0x000fc40005800000 */
[----:B------:R-:W-:Y:S01]  /*0670*/  @!P4 FMUL R11, R11, 0.5 ;  /* 0x3f0000000b0bc820 */ /* 0x000fe20000400000 */
[----:B------:R-:W-:Y:S01]  /*0680*/  FSETP.GEU.AND P3, PT, R8, -126, PT ;  /* 0xc2fc00000800780b */ /* 0x000fe20003f6e000 */
[----:B------:R-:W-:Y:S01]  /*0690*/  FMUL R17, R7, 1.4426950216293334961 ;  /* 0x3fb8aa3b07117820 */ /* 0x000fe20000400000 */
[----:B------:R-:W-:Y:S01]  /*06a0*/  @!P2 FMUL R16, R16, 0.5 ;  /* 0x3f0000001010a820 */ /* 0x000fe20000400000 */
[----:B------:R-:W1:Y:S01]  /*06b0*/  MUFU.EX2 R15, R11 ;  /* 0x0000000b000f7308 */ /* 0x000e620000000800 */
[----:B------:R-:W-:Y:S01]  /*06c0*/  @!P6 FMUL R4, R4, 0.5 ;  /* 0x3f0000000404e820 */ /* 0x000fe20000400000 */
[----:B------:R-:W-:Y:S02]  /*06d0*/  IMAD.IADD R20, R20, 0x1, R21 ;  /* 0x0000000114147824 */ /* 0x000fe400078e0215 */
[----:B------:R-:W-:-:S03]  /*06e0*/  @!P1 FMUL R6, R6, 0.5 ;  /* 0x3f00000006069820 */ /* 0x000fc60000400000 */
[----:B------:R-:W-:Y:S01]  /*06f0*/  LOP3.LUT R20, R20, 0x3, RZ, 0xc0, !PT ;  /* 0x0000000314147812 */ /* 0x000fe200078ec0ff */
[----:B------:R-:W2:Y:S02]  /*0700*/  MUFU.EX2 R4, R4 ;  /* 0x0000000400047308 */ /* 0x000ea40000000800 */
[----:B------:R-:W-:Y:S01]  /*0710*/  @!P3 FMUL R8, R8, 0.5 ;  /* 0x3f0000000808b820 */ /* 0x000fe20000400000 */
[----:B-1----:R-:W-:-:S05]  /*0720*/  @!P4 FMUL R15, R15, R15 ;  /* 0x0000000f0f0fc220 */ /* 0x002fca0000400000 */
[----:B------:R1:W3:Y:S01]  /*0730*/  MUFU.EX2 R13, R6 ;  /* 0x00000006000d7308 */ /* 0x0002e20000000800 */
[----:B------:R-:W-:Y:S01]  /*0740*/  FSETP.GEU.AND P4, PT, R10, -126, PT ;  /* 0xc2fc00000a00780b */ /* 0x000fe20003f8e000 */
[----:B--2---:R-:W-:Y:S01]  /*0750*/  @!P6 FMUL R4, R4, R4 ;  /* 0x000000040404e220 */ /* 0x004fe20000400000 */
[----:B------:R-:W-:-:S05]  /*0760*/  FSETP.GEU.AND P6, PT, R18, -126, PT ;  /* 0xc2fc00001200780b */ /* 0x000fca0003fce000 */
[----:B------:R-:W2:Y:S01]  /*0770*/  MUFU.EX2 R16, R16 ;  /* 0x0000001000107308 */ /* 0x000ea20000000800 */
[----:B-1----:R-:W-:Y:S02]  /*0780*/  SEL R6, RZ, 0x1, !P5 ;  /* 0x00000001ff067807 */ /* 0x002fe40006800000 */
[----:B------:R-:W-:-:S03]  /*0790*/  FSETP.NEU.AND P5, PT, R12, -INF , PT ;  /* 0xff8000000c00780b */ /* 0x000fc60003fad000 */
[----:B------:R-:W-:Y:S01]  /*07a0*/  @!P4 FMUL R10, R10, 0.5 ;  /* 0x3f0000000a0ac820 */ /* 0x000fe20000400000 */
[----:B---3--:R-:W-:Y:S01]  /*07b0*/  @!P1 FMUL R13, R13, R13 ;  /* 0x0000000d0d0d9220 */ /* 0x008fe20000400000 */
[----:B------:R-:W-:Y:S01]  /*07c0*/  SEL R7, RZ, 0x1fffe, !P5 ;  /* 0x0001fffeff077807 */ /* 0x000fe20006800000 */
[----:B------:R1:W3:Y:S01]  /*07d0*/  MUFU.EX2 R12, R8 ;  /* 0x00000008000c7308 */ /* 0x0002e20000000800 */
[----:B------:R-:W-:Y:S01]  /*07e0*/  FSETP.GEU.AND P5, PT, R17, -126, PT ;  /* 0xc2fc00001100780b */ /* 0x000fe20003fae000 */
[----:B------:R-:W-:Y:S01]  /*07f0*/  FADD R13, R4, R13 ;  /* 0x0000000d040d7221 */ /* 0x000fe20000000000 */
[----:B------:R-:W-:Y:S01]  /*0800*/  FSETP.NEU.AND P1, PT, R9, -INF , PT ;  /* 0xff8000000900780b */ /* 0x000fe20003f2d000 */
[----:B------:R-:W-:Y:S01]  /*0810*/  @!P6 FMUL R18, R18, 0.5 ;  /* 0x3f0000001212e820 */ /* 0x000fe20000400000 */
[----:B------:R-:W-:Y:S02]  /*0820*/  IMAD.IADD R11, R6, 0x1, R7 ;  /* 0x00000001060b7824 */ /* 0x000fe400078e0207 */
[----:B--2---:R-:W-:Y:S01]  /*0830*/  @!P2 FMUL R16, R16, R16 ;  /* 0x000000101010a220 */ /* 0x004fe20000400000 */
[----:B------:R-:W-:Y:S01]  /*0840*/  FSETP.NEU.AND P2, PT, R5, -INF , PT ;  /* 0xff8000000500780b */ /* 0x000fe20003f4d000 */
[----:B------:R-:W2:Y:S01]  /*0850*/  LDC.64 R6, c[0x0][0x218] ;  /* 0x00008600ff067b82 */ /* 0x000ea20000000a00 */
[----:B------:R-:W4:Y:S01]  /*0860*/  MUFU.EX2 R18, R18 ;  /* 0x0000001200127308 */ /* 0x000f220000000800 */
[----:B------:R-:W-:Y:S01]  /*0870*/  FADD R15, R15, R16 ;  /* 0x000000100f0f7221 */ /* 0x000fe20000000000 */
[----:B-1----:R-:W-:-:S02]  /*0880*/  SEL R8, RZ, 0x4, !P2 ;  /* 0x00000004ff087807 */ /* 0x002fc40005000000 */
[----:B------:R-:W-:Y:S01]  /*0890*/  @!P5 FMUL R17, R17, 0.5 ;  /* 0x3f0000001111d820 */ /* 0x000fe20000400000 */
[----:B------:R-:W-:Y:S01]  /*08a0*/  FSETP.NEU.AND P2, PT, R14, -INF , PT ;  /* 0xff8000000e00780b */ /* 0x000fe20003f4d000 */
[----:B---3--:R-:W-:Y:S01]  /*08b0*/  @!P3 FMUL R12, R12, R12 ;  /* 0x0000000c0c0cb220 */ /* 0x008fe20000400000 */
[----:B------:R-:W1:Y:S01]  /*08c0*/  LDC.64 R4, c[0x0][0x220] ;  /* 0x00008800ff047b82 */ /* 0x000e620000000a00 */
[----:B------:R-:W3:Y:S01]  /*08d0*/  MUFU.EX2 R10, R10 ;  /* 0x0000000a000a7308 */ /* 0x000ee20000000800 */
[----:B------:R-:W-:Y:S01]  /*08e0*/  SEL R9, RZ, 0x7fff8, !P1 ;  /* 0x0007fff8ff097807 */ /* 0x000fe20004800000 */
[----:B------:R-:W-:Y:S01]  /*08f0*/  FADD R13, R13, R12 ;  /* 0x0000000c0d0d7221 */ /* 0x000fe20000000000 */
[----:B------:R-:W-:Y:S02]  /*0900*/  SEL R16, RZ, 0x7fff8, !P2 ;  /* 0x0007fff8ff107807 */ /* 0x000fe40005000000 */
[----:B------:R-:W-:Y:S02]  /*0910*/  LOP3.LUT R11, R11, 0x3, RZ, 0xc0, !PT ;  /* 0x000000030b0b7812 */ /* 0x000fe400078ec0ff */
[----:B------:R-:W-:Y:S01]  /*0920*/  IADD3 R16, R20, R16, R19 ;  /* 0x0000001014107210 */ /* 0x000fe20007ffe013 */
[----:B------:R-:W5:Y:S01]  /*0930*/  MUFU.EX2 R14, R17 ;  /* 0x00000011000e7308 */ /* 0x000f620000000800 */
[----:B------:R-:W-:Y:S01]  /*0940*/  IADD3 R8, R11, R9, R8 ;  /* 0x000000090b087210 */ /* 0x000fe20007ffe008 */
[----:B----4-:R-:W-:Y:S01]  /*0950*/  @!P6 FMUL R18, R18, R18 ;  /* 0x000000121212e220 */ /* 0x010fe20000400000 */
[----:B------:R-:W-:-:S02]  /*0960*/  LOP3.LUT P2, RZ, R16, 0xf, RZ, 0xc0, !PT ;  /* 0x0000000f10ff7812 */ /* 0x000fc4000784c0ff */
[----:B------:R-:W-:Y:S01]  /*0970*/  LOP3.LUT P1, RZ, R8, 0xf, RZ, 0xc0, !PT ;  /* 0x0000000f08ff7812 */ /* 0x000fe2000782c0ff */
[----:B------:R-:W-:Y:S01]  /*0980*/  FADD R15, R15, R18 ;  /* 0x000000120f0f7221 */ /* 0x000fe20000000000 */
[----:B---3--:R-:W-:Y:S01]  /*0990*/  @!P4 FMUL R10, R10, R10 ;  /* 0x0000000a0a0ac220 */ /* 0x008fe20000400000 */
[----:B--2---:R-:W-:Y:S01]  /*09a0*/  IMAD.WIDE R6, R0, 0x4, R6 ;  /* 0x0000000400067825 */ /* 0x004fe200078e0206 */
[----:B------:R-:W-:-:S03]  /*09b0*/  SEL R9, RZ, 0x1, !P1 ;  /* 0x00000001ff097807 */ /* 0x000fc60004800000 */
[----:B------:R-:W-:Y:S01]  /*09c0*/  FADD R12, R13, R10 ;  /* 0x0000000a0d0c7221 */ /* 0x000fe20000000000 */
[----:B------:R-:W-:Y:S01]  /*09d0*/  SEL R10, RZ, 0x100, !P2 ;  /* 0x00000100ff0a7807 */ /* 0x000fe20005000000 */
[----:B------:R2:W-:Y:S01]  /*09e0*/  @!P0 STG.E.64 desc[UR4][R6.64], R2 ;  /* 0x0000000206008986 */ /* 0x0005e2000c101b04 */
[----:B------:R-:W-:Y:S01]  /*09f0*/  IADD3 R8, P1, R0, UR6, RZ ;  /* 0x0000000600087c10 */ /* 0x000fe2000ff3e0ff */
[----:B-----5:R-:W-:Y:S01]  /*0a00*/  @!P5 FMUL R14, R14, R14 ;  /* 0x0000000e0e0ed220 */ /* 0x020fe20000400000 */
[----:B-1----:R-:W-:-:S04]  /*0a10*/  IMAD.WIDE R4, R0, 0x4, R4 ;  /* 0x0000000400047825 */ /* 0x002fc800078e0204 */
[----:B------:R-:W-:Y:S01]  /*0a20*/  FADD R13, R15, R14 ;  /* 0x0000000e0f0d7221 */ /* 0x000fe20000000000 */
[----:B------:R-:W-:Y:S01]  /*0a30*/  IMAD.IADD R11, R9, 0x1, R10 ;  /* 0x00000001090b7824 */ /* 0x000fe200078e020a */
[----:B------:R-:W-:-:S03]  /*0a40*/  LEA.HI.X.SX32 R9, R0, UR7, 0x1, P1 ;  /* 0x0000000700097c11 */ /* 0x000fc600088f0eff */
[----:B------:R2:W-:Y:S01]  /*0a50*/  @!P0 STG.E.64 desc[UR4][R4.64], R12 ;  /* 0x0000000c04008986 */ /* 0x0005e2000c101b04 */
[----:B------:R-:W-:Y:S05]  /*0a60*/  @P0 EXIT ;  /* 0x000000000000094d */ /* 0x000fea0003800000 */
[----:B------:R-:W-:Y:S01]  /*0a70*/  STG.E.U16 desc[UR4][R8.64], R11 ;  /* 0x0000000b08007986 */ /* 0x000fe2000c101504 */
[----:B------:R-:W-:Y:S05]  /*0a80*/  EXIT ;  /* 0x000000000000794d */ /* 0x000fea0003800000 */
.L_x_0:
[----:B------:R-:W-:-:S00]  /*0a90*/  BRA `(.L_x_0) ;  /* 0xfffffffc00fc7947 */ /* 0x000fc0000383ffff */
[----:B------:R-:W-:-:S00]  /*0aa0*/  NOP ;  /* 0x0000000000007918 */ /* 0x000fc00000000000 */
        /* <DEDUP_REMOVED lines=13> */
.L_x_1:


//--------------------- .nv.constant0.triton_poi_fused__safe_softmax_add_ones_scalar_tensor_tril_where_3 --------------------------
	.section	.nv.constant0.triton_poi_fused__safe_softmax_add_ones_scalar_tensor_tril_where_3,"a",@progbits
	.sectionflags	@""
	.align	4
.nv.constant0.triton_poi_fused__safe_softmax_add_ones_scalar_tensor_tril_where_3:
	.zero		564
